//
// Generated by NVIDIA NVVM Compiler
//
// Compiler Build ID: CL-36424714
// Cuda compilation tools, release 13.0, V13.0.88
// Based on NVVM 20.0.0
//

.version 9.0
.target sm_100
.address_size 64

	// .globl	_Z9vectorSumPKfPfi
// _ZZ9vectorSumPKfPfiE10partialSum has been demoted

.visible .entry _Z9vectorSumPKfPfi(
	.param .u64 .ptr .align 1 _Z9vectorSumPKfPfi_param_0,
	.param .u64 .ptr .align 1 _Z9vectorSumPKfPfi_param_1,
	.param .u32 _Z9vectorSumPKfPfi_param_2
)
{
	.reg .pred 	%p<6>;
	.reg .b32 	%r<14>;
	.reg .b32 	%f<10>;
	.reg .b64 	%rd<7>;
	// demoted variable
	.shared .align 4 .b8 _ZZ9vectorSumPKfPfiE10partialSum[1024];
	ld.param.u64 	%rd1, [_Z9vectorSumPKfPfi_param_0];
	ld.param.u64 	%rd2, [_Z9vectorSumPKfPfi_param_1];
	ld.param.u32 	%r7, [_Z9vectorSumPKfPfi_param_2];
	mov.u32 	%r1, %tid.x;
	mov.u32 	%r8, %ctaid.x;
	mov.u32 	%r13, %ntid.x;
	mad.lo.s32 	%r3, %r8, %r13, %r1;
	setp.ge.s32 	%p1, %r3, %r7;
	mov.f32 	%f9, 0f00000000;
	@%p1 bra 	$L__BB0_2;
	cvta.to.global.u64 	%rd3, %rd1;
	mul.wide.s32 	%rd4, %r3, 4;
	add.s64 	%rd5, %rd3, %rd4;
	ld.global.f32 	%f9, [%rd5];
$L__BB0_2:
	shl.b32 	%r9, %r1, 2;
	mov.u32 	%r10, _ZZ9vectorSumPKfPfiE10partialSum;
	add.s32 	%r4, %r10, %r9;
	st.shared.f32 	[%r4], %f9;
	bar.sync 	0;
	setp.lt.u32 	%p2, %r13, 2;
	@%p2 bra 	$L__BB0_6;
$L__BB0_3:
	shr.u32 	%r6, %r13, 1;
	setp.ge.u32 	%p3, %r1, %r6;
	@%p3 bra 	$L__BB0_5;
	shl.b32 	%r11, %r6, 2;
	add.s32 	%r12, %r4, %r11;
	ld.shared.f32 	%f4, [%r12];
	ld.shared.f32 	%f5, [%r4];
	add.f32 	%f6, %f4, %f5;
	st.shared.f32 	[%r4], %f6;
$L__BB0_5:
	bar.sync 	0;
	setp.gt.u32 	%p4, %r13, 3;
	mov.u32 	%r13, %r6;
	@%p4 bra 	$L__BB0_3;
$L__BB0_6:
	setp.ne.s32 	%p5, %r1, 0;
	@%p5 bra 	$L__BB0_8;
	ld.shared.f32 	%f7, [_ZZ9vectorSumPKfPfiE10partialSum];
	cvta.to.global.u64 	%rd6, %rd2;
	atom.global.add.f32 	%f8, [%rd6], %f7;
$L__BB0_8:
	ret;

}


// ===== COMPILED SASS (sm_100) =====

	.target	sm_100

	.elftype	@"ET_EXEC"


//--------------------- .note.nv.tkinfo           --------------------------
	.section	.note.nv.tkinfo,"",@"SHT_NOTE"
	.sectionflags	@"SHF_NOTE_NV_TKINFO"
	.tkinfo
        /*0018*/ 	.word	0x00000002
        /*0030*/ 	.string	""
        /*0030*/ 	.string	"ptxas"
        /*0030*/ 	.string	"Cuda compilation tools, release 13.0, V13.0.88"
        /*0030*/ 	.string	"Build cuda_13.0.r13.0/compiler.36424714_0"
        /*0030*/ 	.string	"-arch sm_100 -m 64 "



//--------------------- .note.nv.cuinfo           --------------------------
	.section	.note.nv.cuinfo,"",@"SHT_NOTE"
	.sectionflags	@"SHF_NOTE_NV_CUINFO"
        /*0018*/ 	.short	0x0002
        /*001a*/ 	.short	0x0064
        /*001c*/ 	.short	0x0082
	.zero		2


//--------------------- .nv.info                  --------------------------
	.section	.nv.info,"",@"SHT_CUDA_INFO"
	.align	4


	//----- nvinfo : EIATTR_REGCOUNT
	.align		4
        /*0000*/ 	.byte	0x04, 0x2f
        /*0002*/ 	.short	(.L_1 - .L_0)
	.align		4
.L_0:
        /*0004*/ 	.word	index@(_Z9vectorSumPKfPfi)
        /*0008*/ 	.word	0x0000000a


	//----- nvinfo : EIATTR_FRAME_SIZE
	.align		4
.L_1:
        /*000c*/ 	.byte	0x04, 0x11
        /*000e*/ 	.short	(.L_3 - .L_2)
	.align		4
.L_2:
        /*0010*/ 	.word	index@(_Z9vectorSumPKfPfi)
        /*0014*/ 	.word	0x00000000


	//----- nvinfo : EIATTR_MIN_STACK_SIZE
	.align		4
.L_3:
        /*0018*/ 	.byte	0x04, 0x12
        /*001a*/ 	.short	(.L_5 - .L_4)
	.align		4
.L_4:
        /*001c*/ 	.word	index@(_Z9vectorSumPKfPfi)
        /*0020*/ 	.word	0x00000000
.L_5:


//--------------------- .nv.compat                --------------------------
	.section	.nv.compat,"",@"SHT_CUDA_COMPAT_INFO"
	.align	4
        /*0000*/ 	.byte	0x02, 0x09, 0x00, 0x00, 0x02, 0x02, 0x01, 0x00, 0x02, 0x05, 0x05, 0x00, 0x03, 0x07, 0x01, 0x01
        /*0010*/ 	.byte	0x02, 0x03, 0x00, 0x00, 0x02, 0x06, 0x01, 0x00, 0x04, 0x0b, 0x08, 0x00, 0x09, 0x00, 0x00, 0x00
        /*0020*/ 	.byte	0x00, 0x00, 0x00, 0x00


//--------------------- .nv.info._Z9vectorSumPKfPfi --------------------------
	.section	.nv.info._Z9vectorSumPKfPfi,"",@"SHT_CUDA_INFO"
	.sectionflags	@""
	.align	4


	//----- nvinfo : EIATTR_CUDA_API_VERSION
	.align		4
        /*0000*/ 	.byte	0x04, 0x37
        /*0002*/ 	.short	(.L_7 - .L_6)
.L_6:
        /*0004*/ 	.word	0x00000082


	//----- nvinfo : EIATTR_KPARAM_INFO
	.align		4
.L_7:
        /*0008*/ 	.byte	0x04, 0x17
        /*000a*/ 	.short	(.L_9 - .L_8)
.L_8:
        /*000c*/ 	.word	0x00000000
        /*0010*/ 	.short	0x0002
        /*0012*/ 	.short	0x0010
        /*0014*/ 	.byte	0x00, 0xf0, 0x11, 0x00


	//----- nvinfo : EIATTR_KPARAM_INFO
	.align		4
.L_9:
        /*0018*/ 	.byte	0x04, 0x17
        /*001a*/ 	.short	(.L_11 - .L_10)
.L_10:
        /*001c*/ 	.word	0x00000000
        /*0020*/ 	.short	0x0001
        /*0022*/ 	.short	0x0008
        /*0024*/ 	.byte	0x00, 0xf5, 0x21, 0x00


	//----- nvinfo : EIATTR_KPARAM_INFO
	.align		4
.L_11:
        /*0028*/ 	.byte	0x04, 0x17
        /*002a*/ 	.short	(.L_13 - .L_12)
.L_12:
        /*002c*/ 	.word	0x00000000
        /*0030*/ 	.short	0x0000
        /*0032*/ 	.short	0x0000
        /*0034*/ 	.byte	0x00, 0xf5, 0x21, 0x00


	//----- nvinfo : EIATTR_SPARSE_MMA_MASK
	.align		4
.L_13:
        /*0038*/ 	.byte	0x03, 0x50
        /*003a*/ 	.short	0x0000


	//----- nvinfo : EIATTR_MAXREG_COUNT
	.align		4
        /*003c*/ 	.byte	0x03, 0x1b
        /*003e*/ 	.short	0x00ff


	//----- nvinfo : EIATTR_NUM_BARRIERS
	.align		4
        /*0040*/ 	.byte	0x02, 0x4c
        /*0042*/ 	.byte	0x01
	.zero		1


	//----- nvinfo : EIATTR_MERCURY_ISA_VERSION
	.align		4
        /*0044*/ 	.byte	0x03, 0x5f
        /*0046*/ 	.short	0x0101


	//----- nvinfo : EIATTR_VRC_CTA_INIT_COUNT
	.align		4
        /*0048*/ 	.byte	0x02, 0x4a
	.zero		1
	.zero		1


	//----- nvinfo : EIATTR_EXIT_INSTR_OFFSETS
	.align		4
        /*004c*/ 	.byte	0x04, 0x1c
        /*004e*/ 	.short	(.L_15 - .L_14)


	//   ....[0]....
.L_14:
        /*0050*/ 	.word	0x00000200


	//   ....[1]....
        /*0054*/ 	.word	0x00000270


	//----- nvinfo : EIATTR_CBANK_PARAM_SIZE
	.align		4
.L_15:
        /*0058*/ 	.byte	0x03, 0x19
        /*005a*/ 	.short	0x0014


	//----- nvinfo : EIATTR_PARAM_CBANK
	.align		4
        /*005c*/ 	.byte	0x04, 0x0a
        /*005e*/ 	.short	(.L_17 - .L_16)
	.align		4
.L_16:
        /*0060*/ 	.word	index@(.nv.constant0._Z9vectorSumPKfPfi)
        /*0064*/ 	.short	0x0380
        /*0066*/ 	.short	0x0014


	//----- nvinfo : EIATTR_SW_WAR
	.align		4
.L_17:
        /*0068*/ 	.byte	0x04, 0x36
        /*006a*/ 	.short	(.L_19 - .L_18)
.L_18:
        /*006c*/ 	.word	0x00000008
.L_19:


//--------------------- .nv.callgraph             --------------------------
	.section	.nv.callgraph,"",@"SHT_CUDA_CALLGRAPH"
	.align	4
	.sectionentsize	8
	.align		4
        /*0000*/ 	.word	0x00000000
	.align		4
        /*0004*/ 	.word	0xffffffff
	.align		4
        /*0008*/ 	.word	0x00000000
	.align		4
        /*000c*/ 	.word	0xfffffffe
	.align		4
        /*0010*/ 	.word	0x00000000
	.align		4
        /*0014*/ 	.word	0xfffffffd
	.align		4
        /*0018*/ 	.word	0x00000000
	.align		4
        /*001c*/ 	.word	0xfffffffc


//--------------------- .text._Z9vectorSumPKfPfi  --------------------------
	.section	.text._Z9vectorSumPKfPfi,"ax",@progbits
	.align	128
        .global         _Z9vectorSumPKfPfi
        .type           _Z9vectorSumPKfPfi,@function
        .size           _Z9vectorSumPKfPfi,(.L_x_3 - _Z9vectorSumPKfPfi)
        .other          _Z9vectorSumPKfPfi,@"STO_CUDA_ENTRY STV_DEFAULT"
_Z9vectorSumPKfPfi:
.text._Z9vectorSumPKfPfi:
[----:B------:R-:W-:Y:S01]  /*0000*/  LDC R1, c[0x0][0x37c] ;  /* 0x0000df00ff017b82 */ /* 0x000fe20000000800 */
[----:B------:R-:W0:Y:S07]  /*0010*/  S2R R7, SR_TID.X ;  /* 0x0000000000077919 */ /* 0x000e2e0000002100 */
[----:B------:R-:W0:Y:S01]  /*0020*/  S2UR UR4, SR_CTAID.X ;  /* 0x00000000000479c3 */ /* 0x000e220000002500 */
[----:B------:R-:W1:Y:S01]  /*0030*/  LDCU UR5, c[0x0][0x390] ;  /* 0x00007200ff0577ac */ /* 0x000e620008000800 */
[----:B------:R-:W-:Y:S01]  /*0040*/  IMAD.MOV.U32 R4, RZ, RZ, RZ ;  /* 0x000000ffff047224 */ /* 0x000fe200078e00ff */
[----:B------:R-:W2:Y:S05]  /*0050*/  LDCU.64 UR6, c[0x0][0x358] ;  /* 0x00006b00ff0677ac */ /* 0x000eaa0008000a00 */
[----:B------:R-:W0:Y:S02]  /*0060*/  LDC R0, c[0x0][0x360] ;  /* 0x0000d800ff007b82 */ /* 0x000e240000000800 */
[----:B0-----:R-:W-:-:S05]  /*0070*/  IMAD R5, R0, UR4, R7 ;  /* 0x0000000400057c24 */ /* 0x001fca000f8e0207 */
[----:B-1----:R-:W-:-:S13]  /*0080*/  ISETP.GE.AND P0, PT, R5, UR5, PT ;  /* 0x0000000505007c0c */ /* 0x002fda000bf06270 */
[----:B------:R-:W0:Y:S02]  /*0090*/  @!P0 LDC.64 R2, c[0x0][0x380] ;  /* 0x0000e000ff028b82 */ /* 0x000e240000000a00 */
[----:B0-----:R-:W-:-:S05]  /*00a0*/  @!P0 IMAD.WIDE R2, R5, 0x4, R2 ;  /* 0x0000000405028825 */ /* 0x001fca00078e0202 */
[----:B--2---:R-:W2:Y:S01]  /*00b0*/  @!P0 LDG.E R4, desc[UR6][R2.64] ;  /* 0x0000000602048981 */ /* 0x004ea2000c1e1900 */
[----:B------:R-:W0:Y:S01]  /*00c0*/  S2UR UR5, SR_CgaCtaId ;  /* 0x00000000000579c3 */ /* 0x000e220000008800 */
[----:B------:R-:W-:Y:S01]  /*00d0*/  UMOV UR4, 0x400 ;  /* 0x0000040000047882 */ /* 0x000fe20000000000 */
[----:B------:R-:W-:Y:S02]  /*00e0*/  ISETP.GE.U32.AND P1, PT, R0, 0x2, PT ;  /* 0x000000020000780c */ /* 0x000fe40003f26070 */
[----:B------:R-:W-:Y:S01]  /*00f0*/  ISETP.NE.AND P0, PT, R7, RZ, PT ;  /* 0x000000ff0700720c */ /* 0x000fe20003f05270 */
[----:B0-----:R-:W-:-:S06]  /*0100*/  ULEA UR4, UR5, UR4, 0x18 ;  /* 0x0000000405047291 */ /* 0x001fcc000f8ec0ff */
[----:B------:R-:W-:-:S05]  /*0110*/  LEA R5, R7, UR4, 0x2 ;  /* 0x0000000407057c11 */ /* 0x000fca000f8e10ff */
[----:B--2---:R0:W-:Y:S01]  /*0120*/  STS [R5], R4 ;  /* 0x0000000405007388 */ /* 0x0041e20000000800 */
[----:B------:R-:W-:Y:S06]  /*0130*/  BAR.SYNC.DEFER_BLOCKING 0x0 ;  /* 0x0000000000007b1d */ /* 0x000fec0000010000 */
[----:B------:R-:W-:Y:S05]  /*0140*/  @!P1 BRA `(.L_x_0) ;  /* 0x00000000002c9947 */ /* 0x000fea0003800000 */
.L_x_1:
[----:B------:R-:W-:-:S04]  /*0150*/  SHF.R.U32.HI R6, RZ, 0x1, R0 ;  /* 0x00000001ff067819 */ /* 0x000fc80000011600 */
[----:B------:R-:W-:-:S13]  /*0160*/  ISETP.GE.U32.AND P1, PT, R7, R6, PT ;  /* 0x000000060700720c */ /* 0x000fda0003f26070 */
[----:B------:R-:W-:Y:S01]  /*0170*/  @!P1 IMAD R2, R6, 0x4, R5 ;  /* 0x0000000406029824 */ /* 0x000fe200078e0205 */
[----:B------:R-:W-:Y:S05]  /*0180*/  @!P1 LDS R3, [R5] ;  /* 0x0000000005039984 */ /* 0x000fea0000000800 */
[----:B------:R-:W0:Y:S02]  /*0190*/  @!P1 LDS R2, [R2] ;  /* 0x0000000002029984 */ /* 0x000e240000000800 */
[----:B0-----:R-:W-:-:S05]  /*01a0*/  @!P1 FADD R4, R2, R3 ;  /* 0x0000000302049221 */ /* 0x001fca0000000000 */
[----:B------:R1:W-:Y:S01]  /*01b0*/  @!P1 STS [R5], R4 ;  /* 0x0000000405009388 */ /* 0x0003e20000000800 */
[----:B------:R-:W-:Y:S01]  /*01c0*/  BAR.SYNC.DEFER_BLOCKING 0x0 ;  /* 0x0000000000007b1d */ /* 0x000fe20000010000 */
[----:B------:R-:W-:Y:S01]  /*01d0*/  ISETP.GT.U32.AND P1, PT, R0, 0x3, PT ;  /* 0x000000030000780c */ /* 0x000fe20003f24070 */
[----:B------:R-:W-:-:S12]  /*01e0*/  IMAD.MOV.U32 R0, RZ, RZ, R6 ;  /* 0x000000ffff007224 */ /* 0x000fd800078e0006 */
[----:B-1----:R-:W-:Y:S05]  /*01f0*/  @P1 BRA `(.L_x_1) ;  /* 0xfffffffc00d41947 */ /* 0x002fea000383ffff */
.L_x_0:
[----:B------:R-:W-:Y:S05]  /*0200*/  @P0 EXIT ;  /* 0x000000000000094d */ /* 0x000fea0003800000 */
[----:B------:R-:W1:Y:S01]  /*0210*/  S2UR UR5, SR_CgaCtaId ;  /* 0x00000000000579c3 */ /* 0x000e620000008800 */
[----:B------:R-:W-:-:S07]  /*0220*/  UMOV UR4, 0x400 ;  /* 0x0000040000047882 */ /* 0x000fce0000000000 */
[----:B------:R-:W2:Y:S01]  /*0230*/  LDC.64 R2, c[0x0][0x388] ;  /* 0x0000e200ff027b82 */ /* 0x000ea20000000a00 */
[----:B-1----:R-:W-:-:S09]  /*0240*/  ULEA UR4, UR5, UR4, 0x18 ;  /* 0x0000000405047291 */ /* 0x002fd2000f8ec0ff */
[----:B0-----:R-:W2:Y:S04]  /*0250*/  LDS R5, [UR4] ;  /* 0x00000004ff057984 */ /* 0x001ea80008000800 */
[----:B--2---:R-:W-:Y:S01]  /*0260*/  REDG.E.ADD.F32.FTZ.RN.STRONG.GPU desc[UR6][R2.64], R5 ;  /* 0x00000005020079a6 */ /* 0x004fe2000c12f306 */
[----:B------:R-:W-:Y:S05]  /*0270*/  EXIT ;  /* 0x000000000000794d */ /* 0x000fea0003800000 */
.L_x_2:
[----:B------:R-:W-:-:S00]  /*0280*/  BRA `(.L_x_2) ;  /* 0xfffffffc00fc7947 */ /* 0x000fc0000383ffff */
[----:B------:R-:W-:-:S00]  /*0290*/  NOP ;  /* 0x0000000000007918 */ /* 0x000fc00000000000 */
        /* <DEDUP_REMOVED lines=14> */
.L_x_3:


//--------------------- .nv.shared._Z9vectorSumPKfPfi --------------------------
	.section	.nv.shared._Z9vectorSumPKfPfi,"aw",@nobits
	.sectionflags	@""
	.align	4
.nv.shared._Z9vectorSumPKfPfi:
	.zero		2048


//--------------------- .nv.shared.reserved.0     --------------------------
	.section	.nv.shared.reserved.0,"aw",@nobits
	.weak		__nv_reservedSMEM_offset_0_alias
	.size		__nv_reservedSMEM_offset_0_alias, 0, 64
	.other		__nv_reservedSMEM_offset_0_alias,@"STO_CUDA_RESERVED_SHARED STV_DEFAULT"
__nv_reservedSMEM_offset_0_alias:
	.zero		0
	.zero		64


//--------------------- .nv.constant0._Z9vectorSumPKfPfi --------------------------
	.section	.nv.constant0._Z9vectorSumPKfPfi,"a",@progbits
	.sectionflags	@""
	.align	4
.nv.constant0._Z9vectorSumPKfPfi:
	.zero		916


//--------------------- SYMBOLS --------------------------

	.type		.nv.reservedSmem.offset0,@object
	.size		.nv.reservedSmem.offset0,0x4
	.type		.nv.reservedSmem.cap,@object
	.size		.nv.reservedSmem.cap,0x4
